//
// Generated by NVIDIA NVVM Compiler
//
// Compiler Build ID: CL-36424714
// Cuda compilation tools, release 13.0, V13.0.88
// Based on NVVM 20.0.0
//

.version 9.0
.target sm_100
.address_size 64

	// .globl	_Z7kernel2v
.extern .func  (.param .b32 func_retval0) vprintf
(
	.param .b64 vprintf_param_0,
	.param .b64 vprintf_param_1
)
;
.global .align 1 .b8 _ZN34_INTERNAL_e9cd6a2f_4_k_cu_4697d5ba4cuda3std3__45__cpo5beginE[1];
.global .align 1 .b8 _ZN34_INTERNAL_e9cd6a2f_4_k_cu_4697d5ba4cuda3std3__45__cpo3endE[1];
.global .align 1 .b8 _ZN34_INTERNAL_e9cd6a2f_4_k_cu_4697d5ba4cuda3std3__45__cpo6cbeginE[1];
.global .align 1 .b8 _ZN34_INTERNAL_e9cd6a2f_4_k_cu_4697d5ba4cuda3std3__45__cpo4cendE[1];
.global .align 1 .b8 _ZN34_INTERNAL_e9cd6a2f_4_k_cu_4697d5ba4cuda3std3__45__cpo6rbeginE[1];
.global .align 1 .b8 _ZN34_INTERNAL_e9cd6a2f_4_k_cu_4697d5ba4cuda3std3__45__cpo4rendE[1];
.global .align 1 .b8 _ZN34_INTERNAL_e9cd6a2f_4_k_cu_4697d5ba4cuda3std3__45__cpo7crbeginE[1];
.global .align 1 .b8 _ZN34_INTERNAL_e9cd6a2f_4_k_cu_4697d5ba4cuda3std3__45__cpo5crendE[1];
.global .align 1 .b8 _ZN34_INTERNAL_e9cd6a2f_4_k_cu_4697d5ba4cuda3std3__436_GLOBAL__N__e9cd6a2f_4_k_cu_4697d5ba6ignoreE[1];
.global .align 1 .b8 _ZN34_INTERNAL_e9cd6a2f_4_k_cu_4697d5ba4cuda3std3__419piecewise_constructE[1];
.global .align 1 .b8 _ZN34_INTERNAL_e9cd6a2f_4_k_cu_4697d5ba4cuda3std3__48in_placeE[1];
.global .align 1 .b8 _ZN34_INTERNAL_e9cd6a2f_4_k_cu_4697d5ba4cuda3std3__420unreachable_sentinelE[1];
.global .align 1 .b8 _ZN34_INTERNAL_e9cd6a2f_4_k_cu_4697d5ba4cuda3std3__47nulloptE[1];
.global .align 1 .b8 _ZN34_INTERNAL_e9cd6a2f_4_k_cu_4697d5ba4cuda3std3__48unexpectE[1];
.global .align 1 .b8 _ZN34_INTERNAL_e9cd6a2f_4_k_cu_4697d5ba4cuda3std6ranges3__45__cpo4swapE[1];
.global .align 1 .b8 _ZN34_INTERNAL_e9cd6a2f_4_k_cu_4697d5ba4cuda3std6ranges3__45__cpo9iter_moveE[1];
.global .align 1 .b8 _ZN34_INTERNAL_e9cd6a2f_4_k_cu_4697d5ba4cuda3std6ranges3__45__cpo5beginE[1];
.global .align 1 .b8 _ZN34_INTERNAL_e9cd6a2f_4_k_cu_4697d5ba4cuda3std6ranges3__45__cpo3endE[1];
.global .align 1 .b8 _ZN34_INTERNAL_e9cd6a2f_4_k_cu_4697d5ba4cuda3std6ranges3__45__cpo6cbeginE[1];
.global .align 1 .b8 _ZN34_INTERNAL_e9cd6a2f_4_k_cu_4697d5ba4cuda3std6ranges3__45__cpo4cendE[1];
.global .align 1 .b8 _ZN34_INTERNAL_e9cd6a2f_4_k_cu_4697d5ba4cuda3std6ranges3__45__cpo7advanceE[1];
.global .align 1 .b8 _ZN34_INTERNAL_e9cd6a2f_4_k_cu_4697d5ba4cuda3std6ranges3__45__cpo9iter_swapE[1];
.global .align 1 .b8 _ZN34_INTERNAL_e9cd6a2f_4_k_cu_4697d5ba4cuda3std6ranges3__45__cpo4nextE[1];
.global .align 1 .b8 _ZN34_INTERNAL_e9cd6a2f_4_k_cu_4697d5ba4cuda3std6ranges3__45__cpo4prevE[1];
.global .align 1 .b8 _ZN34_INTERNAL_e9cd6a2f_4_k_cu_4697d5ba4cuda3std6ranges3__45__cpo4dataE[1];
.global .align 1 .b8 _ZN34_INTERNAL_e9cd6a2f_4_k_cu_4697d5ba4cuda3std6ranges3__45__cpo5cdataE[1];
.global .align 1 .b8 _ZN34_INTERNAL_e9cd6a2f_4_k_cu_4697d5ba4cuda3std6ranges3__45__cpo4sizeE[1];
.global .align 1 .b8 _ZN34_INTERNAL_e9cd6a2f_4_k_cu_4697d5ba4cuda3std6ranges3__45__cpo5ssizeE[1];
.global .align 1 .b8 _ZN34_INTERNAL_e9cd6a2f_4_k_cu_4697d5ba4cuda3std6ranges3__45__cpo8distanceE[1];
.global .align 1 .b8 _ZN34_INTERNAL_e9cd6a2f_4_k_cu_4697d5ba6thrust24THRUST_300001_SM_1000_NS8cuda_cub3parE[1];
.global .align 1 .b8 _ZN34_INTERNAL_e9cd6a2f_4_k_cu_4697d5ba6thrust24THRUST_300001_SM_1000_NS8cuda_cub10par_nosyncE[1];
.global .align 1 .b8 _ZN34_INTERNAL_e9cd6a2f_4_k_cu_4697d5ba6thrust24THRUST_300001_SM_1000_NS6system6detail10sequential3seqE[1];
.global .align 1 .b8 _ZN34_INTERNAL_e9cd6a2f_4_k_cu_4697d5ba6thrust24THRUST_300001_SM_1000_NS6system3cpp3parE[1];
.global .align 1 .b8 _ZN34_INTERNAL_e9cd6a2f_4_k_cu_4697d5ba6thrust24THRUST_300001_SM_1000_NS12placeholders2_1E[1];
.global .align 1 .b8 _ZN34_INTERNAL_e9cd6a2f_4_k_cu_4697d5ba6thrust24THRUST_300001_SM_1000_NS12placeholders2_2E[1];
.global .align 1 .b8 _ZN34_INTERNAL_e9cd6a2f_4_k_cu_4697d5ba6thrust24THRUST_300001_SM_1000_NS12placeholders2_3E[1];
.global .align 1 .b8 _ZN34_INTERNAL_e9cd6a2f_4_k_cu_4697d5ba6thrust24THRUST_300001_SM_1000_NS12placeholders2_4E[1];
.global .align 1 .b8 _ZN34_INTERNAL_e9cd6a2f_4_k_cu_4697d5ba6thrust24THRUST_300001_SM_1000_NS12placeholders2_5E[1];
.global .align 1 .b8 _ZN34_INTERNAL_e9cd6a2f_4_k_cu_4697d5ba6thrust24THRUST_300001_SM_1000_NS12placeholders2_6E[1];
.global .align 1 .b8 _ZN34_INTERNAL_e9cd6a2f_4_k_cu_4697d5ba6thrust24THRUST_300001_SM_1000_NS12placeholders2_7E[1];
.global .align 1 .b8 _ZN34_INTERNAL_e9cd6a2f_4_k_cu_4697d5ba6thrust24THRUST_300001_SM_1000_NS12placeholders2_8E[1];
.global .align 1 .b8 _ZN34_INTERNAL_e9cd6a2f_4_k_cu_4697d5ba6thrust24THRUST_300001_SM_1000_NS12placeholders2_9E[1];
.global .align 1 .b8 _ZN34_INTERNAL_e9cd6a2f_4_k_cu_4697d5ba6thrust24THRUST_300001_SM_1000_NS12placeholders3_10E[1];
.global .align 1 .b8 _ZN34_INTERNAL_e9cd6a2f_4_k_cu_4697d5ba6thrust24THRUST_300001_SM_1000_NS3seqE[1];
.global .align 1 .b8 _ZN34_INTERNAL_e9cd6a2f_4_k_cu_4697d5ba6thrust24THRUST_300001_SM_1000_NS6deviceE[1];
.global .align 1 .b8 $str$1[4] = {37, 100, 10};

.visible .entry _Z7kernel2v()
{
	.local .align 8 .b8 	__local_depot0[8];
	.reg .b64 	%SP;
	.reg .b64 	%SPL;
	.reg .b32 	%r<7>;
	.reg .b64 	%rd<5>;

	mov.u64 	%SPL, __local_depot0;
	cvta.local.u64 	%SP, %SPL;
	add.u64 	%rd1, %SP, 0;
	add.u64 	%rd2, %SPL, 0;
	mov.u32 	%r1, %ctaid.x;
	mov.u32 	%r2, %ntid.x;
	mov.u32 	%r3, %tid.x;
	mad.lo.s32 	%r4, %r1, %r2, %r3;
	st.local.u32 	[%rd2], %r4;
	mov.u64 	%rd3, $str$1;
	cvta.global.u64 	%rd4, %rd3;
	{ // callseq 0, 0
	.param .b64 param0;
	st.param.b64 	[param0], %rd4;
	.param .b64 param1;
	st.param.b64 	[param1], %rd1;
	.param .b32 retval0;
	call.uni (retval0), 
	vprintf, 
	(
	param0, 
	param1
	);
	ld.param.b32 	%r5, [retval0];
	} // callseq 0
	ret;

}
	// .globl	_ZN3cub18CUB_300001_SM_10006detail11EmptyKernelIvEEvv
.visible .entry _ZN3cub18CUB_300001_SM_10006detail11EmptyKernelIvEEvv()
{


	ret;

}


// ===== COMPILED SASS (sm_100) =====

	.target	sm_100

	.elftype	@"ET_EXEC"


//--------------------- .note.nv.tkinfo           --------------------------
	.section	.note.nv.tkinfo,"",@"SHT_NOTE"
	.sectionflags	@"SHF_NOTE_NV_TKINFO"
	.tkinfo
        /*0018*/ 	.word	0x00000002
        /*0030*/ 	.string	""
        /*0030*/ 	.string	"ptxas"
        /*0030*/ 	.string	"Cuda compilation tools, release 13.0, V13.0.88"
        /*0030*/ 	.string	"Build cuda_13.0.r13.0/compiler.36424714_0"
        /*0030*/ 	.string	"-arch sm_100 -m 64 "



//--------------------- .note.nv.cuinfo           --------------------------
	.section	.note.nv.cuinfo,"",@"SHT_NOTE"
	.sectionflags	@"SHF_NOTE_NV_CUINFO"
        /*0018*/ 	.short	0x0002
        /*001a*/ 	.short	0x0064
        /*001c*/ 	.short	0x0082
	.zero		2


//--------------------- .nv.info                  --------------------------
	.section	.nv.info,"",@"SHT_CUDA_INFO"
	.align	4


	//----- nvinfo : EIATTR_REGCOUNT
	.align		4
        /*0000*/ 	.byte	0x04, 0x2f
        /*0002*/ 	.short	(.L_47 - .L_46)
	.align		4
.L_46:
        /*0004*/ 	.word	index@(_Z7kernel2v)
        /*0008*/ 	.word	0x00000018


	//----- nvinfo : EIATTR_FRAME_SIZE
	.align		4
.L_47:
        /*000c*/ 	.byte	0x04, 0x11
        /*000e*/ 	.short	(.L_49 - .L_48)
	.align		4
.L_48:
        /*0010*/ 	.word	index@(_Z7kernel2v)
        /*0014*/ 	.word	0x00000008


	//----- nvinfo : EIATTR_REGCOUNT
	.align		4
.L_49:
        /*0018*/ 	.byte	0x04, 0x2f
        /*001a*/ 	.short	(.L_51 - .L_50)
	.align		4
.L_50:
        /*001c*/ 	.word	index@(_ZN3cub18CUB_300001_SM_10006detail11EmptyKernelIvEEvv)
        /*0020*/ 	.word	0x00000004


	//----- nvinfo : EIATTR_FRAME_SIZE
	.align		4
.L_51:
        /*0024*/ 	.byte	0x04, 0x11
        /*0026*/ 	.short	(.L_53 - .L_52)
	.align		4
.L_52:
        /*0028*/ 	.word	index@(_ZN3cub18CUB_300001_SM_10006detail11EmptyKernelIvEEvv)
        /*002c*/ 	.word	0x00000000


	//----- nvinfo : EIATTR_MIN_STACK_SIZE
	.align		4
.L_53:
        /*0030*/ 	.byte	0x04, 0x12
        /*0032*/ 	.short	(.L_55 - .L_54)
	.align		4
.L_54:
        /*0034*/ 	.word	index@(_ZN3cub18CUB_300001_SM_10006detail11EmptyKernelIvEEvv)
        /*0038*/ 	.word	0x00000000


	//----- nvinfo : EIATTR_MIN_STACK_SIZE
	.align		4
.L_55:
        /*003c*/ 	.byte	0x04, 0x12
        /*003e*/ 	.short	(.L_57 - .L_56)
	.align		4
.L_56:
        /*0040*/ 	.word	index@(_Z7kernel2v)
        /*0044*/ 	.word	0x00000008
.L_57:


//--------------------- .nv.compat                --------------------------
	.section	.nv.compat,"",@"SHT_CUDA_COMPAT_INFO"
	.align	4
        /*0000*/ 	.byte	0x02, 0x09, 0x00, 0x00, 0x02, 0x02, 0x01, 0x00, 0x02, 0x05, 0x05, 0x00, 0x03, 0x07, 0x01, 0x01
        /*0010*/ 	.byte	0x02, 0x03, 0x00, 0x00, 0x02, 0x06, 0x01, 0x00, 0x04, 0x0b, 0x08, 0x00, 0x09, 0x00, 0x00, 0x00
        /*0020*/ 	.byte	0x00, 0x00, 0x00, 0x00


//--------------------- .nv.info._ZN3cub18CUB_300001_SM_10006detail11EmptyKernelIvEEvv --------------------------
	.section	.nv.info._ZN3cub18CUB_300001_SM_10006detail11EmptyKernelIvEEvv,"",@"SHT_CUDA_INFO"
	.sectionflags	@""
	.align	4


	//----- nvinfo : EIATTR_CUDA_API_VERSION
	.align		4
        /*0000*/ 	.byte	0x04, 0x37
        /*0002*/ 	.short	(.L_59 - .L_58)
.L_58:
        /*0004*/ 	.word	0x00000082


	//----- nvinfo : EIATTR_SPARSE_MMA_MASK
	.align		4
.L_59:
        /*0008*/ 	.byte	0x03, 0x50
        /*000a*/ 	.short	0x0000


	//----- nvinfo : EIATTR_MAXREG_COUNT
	.align		4
        /*000c*/ 	.byte	0x03, 0x1b
        /*000e*/ 	.short	0x00ff


	//----- nvinfo : EIATTR_MERCURY_ISA_VERSION
	.align		4
        /*0010*/ 	.byte	0x03, 0x5f
        /*0012*/ 	.short	0x0101


	//----- nvinfo : EIATTR_VRC_CTA_INIT_COUNT
	.align		4
        /*0014*/ 	.byte	0x02, 0x4a
	.zero		1
	.zero		1


	//----- nvinfo : EIATTR_EXIT_INSTR_OFFSETS
	.align		4
        /*0018*/ 	.byte	0x04, 0x1c
        /*001a*/ 	.short	(.L_61 - .L_60)


	//   ....[0]....
.L_60:
        /*001c*/ 	.word	0x00000010


	//----- nvinfo : EIATTR_SW_WAR
	.align		4
.L_61:
        /*0020*/ 	.byte	0x04, 0x36
        /*0022*/ 	.short	(.L_63 - .L_62)
.L_62:
        /*0024*/ 	.word	0x00000008
.L_63:


//--------------------- .nv.info._Z7kernel2v      --------------------------
	.section	.nv.info._Z7kernel2v,"",@"SHT_CUDA_INFO"
	.sectionflags	@""
	.align	4


	//----- nvinfo : EIATTR_CUDA_API_VERSION
	.align		4
        /*0000*/ 	.byte	0x04, 0x37
        /*0002*/ 	.short	(.L_65 - .L_64)
.L_64:
        /*0004*/ 	.word	0x00000082


	//----- nvinfo : EIATTR_SPARSE_MMA_MASK
	.align		4
.L_65:
        /*0008*/ 	.byte	0x03, 0x50
        /*000a*/ 	.short	0x0000


	//----- nvinfo : EIATTR_MAXREG_COUNT
	.align		4
        /*000c*/ 	.byte	0x03, 0x1b
        /*000e*/ 	.short	0x00ff


	//----- nvinfo : EIATTR_EXTERNS
	.align		4
        /*0010*/ 	.byte	0x04, 0x0f
        /*0012*/ 	.short	(.L_67 - .L_66)


	//   ....[0]....
	.align		4
.L_66:
        /*0014*/ 	.word	index@(vprintf)


	//----- nvinfo : EIATTR_MERCURY_ISA_VERSION
	.align		4
.L_67:
        /*0018*/ 	.byte	0x03, 0x5f
        /*001a*/ 	.short	0x0101


	//----- nvinfo : EIATTR_VRC_CTA_INIT_COUNT
	.align		4
        /*001c*/ 	.byte	0x02, 0x4a
	.zero		1
	.zero		1


	//----- nvinfo : EIATTR_SYSCALL_OFFSETS
	.align		4
        /*0020*/ 	.byte	0x04, 0x46
        /*0022*/ 	.short	(.L_69 - .L_68)


	//   ....[0]....
.L_68:
        /*0024*/ 	.word	0x00000110


	//----- nvinfo : EIATTR_EXIT_INSTR_OFFSETS
	.align		4
.L_69:
        /*0028*/ 	.byte	0x04, 0x1c
        /*002a*/ 	.short	(.L_71 - .L_70)


	//   ....[0]....
.L_70:
        /*002c*/ 	.word	0x00000120


	//----- nvinfo : EIATTR_SW_WAR
	.align		4
.L_71:
        /*0030*/ 	.byte	0x04, 0x36
        /*0032*/ 	.short	(.L_73 - .L_72)
.L_72:
        /*0034*/ 	.word	0x00000008
.L_73:


//--------------------- .nv.callgraph             --------------------------
	.section	.nv.callgraph,"",@"SHT_CUDA_CALLGRAPH"
	.align	4
	.sectionentsize	8
	.align		4
        /*0000*/ 	.word	0x00000000
	.align		4
        /*0004*/ 	.word	0xffffffff
	.align		4
        /*0008*/ 	.word	index@(_Z7kernel2v)
	.align		4
        /*000c*/ 	.word	index@(vprintf)
	.align		4
        /*0010*/ 	.word	0x00000000
	.align		4
        /*0014*/ 	.word	0xfffffffe
	.align		4
        /*0018*/ 	.word	0x00000000
	.align		4
        /*001c*/ 	.word	0xfffffffd
	.align		4
        /*0020*/ 	.word	0x00000000
	.align		4
        /*0024*/ 	.word	0xfffffffc


//--------------------- .nv.constant4             --------------------------
	.section	.nv.constant4,"a",@progbits
	.align	8
	.align		8
.nv.constant4:
        /*0000*/ 	.dword	_ZN34_INTERNAL_e9cd6a2f_4_k_cu_4697d5ba4cuda3std3__45__cpo5beginE
	.align		8
        /*0008*/ 	.dword	_ZN34_INTERNAL_e9cd6a2f_4_k_cu_4697d5ba4cuda3std3__45__cpo3endE
	.align		8
        /*0010*/ 	.dword	_ZN34_INTERNAL_e9cd6a2f_4_k_cu_4697d5ba4cuda3std3__45__cpo6cbeginE
	.align		8
        /*0018*/ 	.dword	_ZN34_INTERNAL_e9cd6a2f_4_k_cu_4697d5ba4cuda3std3__45__cpo4cendE
	.align		8
        /*0020*/ 	.dword	_ZN34_INTERNAL_e9cd6a2f_4_k_cu_4697d5ba4cuda3std3__45__cpo6rbeginE
	.align		8
        /*0028*/ 	.dword	_ZN34_INTERNAL_e9cd6a2f_4_k_cu_4697d5ba4cuda3std3__45__cpo4rendE
	.align		8
        /*0030*/ 	.dword	_ZN34_INTERNAL_e9cd6a2f_4_k_cu_4697d5ba4cuda3std3__45__cpo7crbeginE
	.align		8
        /*0038*/ 	.dword	_ZN34_INTERNAL_e9cd6a2f_4_k_cu_4697d5ba4cuda3std3__45__cpo5crendE
	.align		8
        /*0040*/ 	.dword	_ZN34_INTERNAL_e9cd6a2f_4_k_cu_4697d5ba4cuda3std3__436_GLOBAL__N__e9cd6a2f_4_k_cu_4697d5ba6ignoreE
	.align		8
        /*0048*/ 	.dword	_ZN34_INTERNAL_e9cd6a2f_4_k_cu_4697d5ba4cuda3std3__419piecewise_constructE
	.align		8
        /*0050*/ 	.dword	_ZN34_INTERNAL_e9cd6a2f_4_k_cu_4697d5ba4cuda3std3__48in_placeE
	.align		8
        /*0058*/ 	.dword	_ZN34_INTERNAL_e9cd6a2f_4_k_cu_4697d5ba4cuda3std3__420unreachable_sentinelE
	.align		8
        /*0060*/ 	.dword	_ZN34_INTERNAL_e9cd6a2f_4_k_cu_4697d5ba4cuda3std3__47nulloptE
	.align		8
        /*0068*/ 	.dword	_ZN34_INTERNAL_e9cd6a2f_4_k_cu_4697d5ba4cuda3std3__48unexpectE
	.align		8
        /*0070*/ 	.dword	_ZN34_INTERNAL_e9cd6a2f_4_k_cu_4697d5ba4cuda3std6ranges3__45__cpo4swapE
	.align		8
        /*0078*/ 	.dword	_ZN34_INTERNAL_e9cd6a2f_4_k_cu_4697d5ba4cuda3std6ranges3__45__cpo9iter_moveE
	.align		8
        /*0080*/ 	.dword	_ZN34_INTERNAL_e9cd6a2f_4_k_cu_4697d5ba4cuda3std6ranges3__45__cpo5beginE
	.align		8
        /*0088*/ 	.dword	_ZN34_INTERNAL_e9cd6a2f_4_k_cu_4697d5ba4cuda3std6ranges3__45__cpo3endE
	.align		8
        /*0090*/ 	.dword	_ZN34_INTERNAL_e9cd6a2f_4_k_cu_4697d5ba4cuda3std6ranges3__45__cpo6cbeginE
	.align		8
        /*0098*/ 	.dword	_ZN34_INTERNAL_e9cd6a2f_4_k_cu_4697d5ba4cuda3std6ranges3__45__cpo4cendE
	.align		8
        /*00a0*/ 	.dword	_ZN34_INTERNAL_e9cd6a2f_4_k_cu_4697d5ba4cuda3std6ranges3__45__cpo7advanceE
	.align		8
        /*00a8*/ 	.dword	_ZN34_INTERNAL_e9cd6a2f_4_k_cu_4697d5ba4cuda3std6ranges3__45__cpo9iter_swapE
	.align		8
        /*00b0*/ 	.dword	_ZN34_INTERNAL_e9cd6a2f_4_k_cu_4697d5ba4cuda3std6ranges3__45__cpo4nextE
	.align		8
        /*00b8*/ 	.dword	_ZN34_INTERNAL_e9cd6a2f_4_k_cu_4697d5ba4cuda3std6ranges3__45__cpo4prevE
	.align		8
        /*00c0*/ 	.dword	_ZN34_INTERNAL_e9cd6a2f_4_k_cu_4697d5ba4cuda3std6ranges3__45__cpo4dataE
	.align		8
        /*00c8*/ 	.dword	_ZN34_INTERNAL_e9cd6a2f_4_k_cu_4697d5ba4cuda3std6ranges3__45__cpo5cdataE
	.align		8
        /*00d0*/ 	.dword	_ZN34_INTERNAL_e9cd6a2f_4_k_cu_4697d5ba4cuda3std6ranges3__45__cpo4sizeE
	.align		8
        /*00d8*/ 	.dword	_ZN34_INTERNAL_e9cd6a2f_4_k_cu_4697d5ba4cuda3std6ranges3__45__cpo5ssizeE
	.align		8
        /*00e0*/ 	.dword	_ZN34_INTERNAL_e9cd6a2f_4_k_cu_4697d5ba4cuda3std6ranges3__45__cpo8distanceE
	.align		8
        /*00e8*/ 	.dword	_ZN34_INTERNAL_e9cd6a2f_4_k_cu_4697d5ba6thrust24THRUST_300001_SM_1000_NS8cuda_cub3parE
	.align		8
        /*00f0*/ 	.dword	_ZN34_INTERNAL_e9cd6a2f_4_k_cu_4697d5ba6thrust24THRUST_300001_SM_1000_NS8cuda_cub10par_nosyncE
	.align		8
        /*00f8*/ 	.dword	_ZN34_INTERNAL_e9cd6a2f_4_k_cu_4697d5ba6thrust24THRUST_300001_SM_1000_NS6system6detail10sequential3seqE
	.align		8
        /*0100*/ 	.dword	_ZN34_INTERNAL_e9cd6a2f_4_k_cu_4697d5ba6thrust24THRUST_300001_SM_1000_NS6system3cpp3parE
	.align		8
        /*0108*/ 	.dword	_ZN34_INTERNAL_e9cd6a2f_4_k_cu_4697d5ba6thrust24THRUST_300001_SM_1000_NS12placeholders2_1E
	.align		8
        /*0110*/ 	.dword	_ZN34_INTERNAL_e9cd6a2f_4_k_cu_4697d5ba6thrust24THRUST_300001_SM_1000_NS12placeholders2_2E
	.align		8
        /*0118*/ 	.dword	_ZN34_INTERNAL_e9cd6a2f_4_k_cu_4697d5ba6thrust24THRUST_300001_SM_1000_NS12placeholders2_3E
	.align		8
        /*0120*/ 	.dword	_ZN34_INTERNAL_e9cd6a2f_4_k_cu_4697d5ba6thrust24THRUST_300001_SM_1000_NS12placeholders2_4E
	.align		8
        /*0128*/ 	.dword	_ZN34_INTERNAL_e9cd6a2f_4_k_cu_4697d5ba6thrust24THRUST_300001_SM_1000_NS12placeholders2_5E
	.align		8
        /*0130*/ 	.dword	_ZN34_INTERNAL_e9cd6a2f_4_k_cu_4697d5ba6thrust24THRUST_300001_SM_1000_NS12placeholders2_6E
	.align		8
        /*0138*/ 	.dword	_ZN34_INTERNAL_e9cd6a2f_4_k_cu_4697d5ba6thrust24THRUST_300001_SM_1000_NS12placeholders2_7E
	.align		8
        /*0140*/ 	.dword	_ZN34_INTERNAL_e9cd6a2f_4_k_cu_4697d5ba6thrust24THRUST_300001_SM_1000_NS12placeholders2_8E
	.align		8
        /*0148*/ 	.dword	_ZN34_INTERNAL_e9cd6a2f_4_k_cu_4697d5ba6thrust24THRUST_300001_SM_1000_NS12placeholders2_9E
	.align		8
        /*0150*/ 	.dword	_ZN34_INTERNAL_e9cd6a2f_4_k_cu_4697d5ba6thrust24THRUST_300001_SM_1000_NS12placeholders3_10E
	.align		8
        /*0158*/ 	.dword	_ZN34_INTERNAL_e9cd6a2f_4_k_cu_4697d5ba6thrust24THRUST_300001_SM_1000_NS3seqE
	.align		8
        /*0160*/ 	.dword	_ZN34_INTERNAL_e9cd6a2f_4_k_cu_4697d5ba6thrust24THRUST_300001_SM_1000_NS6deviceE
	.align		8
        /*0168*/ 	.dword	$str$1
	.align		8
        /*0170*/ 	.dword	vprintf


//--------------------- .text._ZN3cub18CUB_300001_SM_10006detail11EmptyKernelIvEEvv --------------------------
	.section	.text._ZN3cub18CUB_300001_SM_10006detail11EmptyKernelIvEEvv,"ax",@progbits
	.align	128
        .global         _ZN3cub18CUB_300001_SM_10006detail11EmptyKernelIvEEvv
        .type           _ZN3cub18CUB_300001_SM_10006detail11EmptyKernelIvEEvv,@function
        .size           _ZN3cub18CUB_300001_SM_10006detail11EmptyKernelIvEEvv,(.L_x_3 - _ZN3cub18CUB_300001_SM_10006detail11EmptyKernelIvEEvv)
        .other          _ZN3cub18CUB_300001_SM_10006detail11EmptyKernelIvEEvv,@"STO_CUDA_ENTRY STV_DEFAULT"
_ZN3cub18CUB_300001_SM_10006detail11EmptyKernelIvEEvv:
.text._ZN3cub18CUB_300001_SM_10006detail11EmptyKernelIvEEvv:
[----:B------:R-:W-:Y:S01]  /*0000*/  LDC R1, c[0x0][0x37c] ;  /* 0x0000df00ff017b82 */ /* 0x000fe20000000800 */
[----:B------:R-:W-:Y:S05]  /*0010*/  EXIT ;  /* 0x000000000000794d */ /* 0x000fea0003800000 */
.L_x_0:
[----:B------:R-:W-:-:S00]  /*0020*/  BRA `(.L_x_0) ;  /* 0xfffffffc00fc7947 */ /* 0x000fc0000383ffff */
[----:B------:R-:W-:-:S00]  /*0030*/  NOP ;  /* 0x0000000000007918 */ /* 0x000fc00000000000 */
        /* <DEDUP_REMOVED lines=12> */
.L_x_3:


//--------------------- .text._Z7kernel2v         --------------------------
	.section	.text._Z7kernel2v,"ax",@progbits
	.align	128
        .global         _Z7kernel2v
        .type           _Z7kernel2v,@function
        .size           _Z7kernel2v,(.L_x_4 - _Z7kernel2v)
        .other          _Z7kernel2v,@"STO_CUDA_ENTRY STV_DEFAULT"
_Z7kernel2v:
.text._Z7kernel2v:
[----:B------:R-:W0:Y:S01]  /*0000*/  LDC R1, c[0x0][0x37c] ;  /* 0x0000df00ff017b82 */ /* 0x000e220000000800 */
[----:B------:R-:W1:Y:S01]  /*0010*/  S2R R3, SR_TID.X ;  /* 0x0000000000037919 */ /* 0x000e620000002100 */
[----:B------:R-:W2:Y:S06]  /*0020*/  LDCU UR5, c[0x0][0x2fc] ;  /* 0x00005f80ff0577ac */ /* 0x000eac0008000800 */
[----:B------:R-:W1:Y:S01]  /*0030*/  S2UR UR6, SR_CTAID.X ;  /* 0x00000000000679c3 */ /* 0x000e620000002500 */
[----:B------:R-:W-:Y:S01]  /*0040*/  MOV R2, 0x170 ;  /* 0x0000017000027802 */ /* 0x000fe20000000f00 */
[----:B0-----:R-:W-:Y:S01]  /*0050*/  VIADD R1, R1, 0xfffffff8 ;  /* 0xfffffff801017836 */ /* 0x001fe20000000000 */
[----:B------:R-:W0:Y:S05]  /*0060*/  LDCU UR4, c[0x0][0x2f8] ;  /* 0x00005f00ff0477ac */ /* 0x000e2a0008000800 */
[----:B------:R-:W1:Y:S01]  /*0070*/  LDC R0, c[0x0][0x360] ;  /* 0x0000d800ff007b82 */ /* 0x000e620000000800 */
[----:B0-----:R-:W-:-:S05]  /*0080*/  IADD3 R6, P0, PT, R1, UR4, RZ ;  /* 0x0000000401067c10 */ /* 0x001fca000ff1e0ff */
[----:B--2---:R-:W-:Y:S02]  /*0090*/  IMAD.X R7, RZ, RZ, UR5, P0 ;  /* 0x00000005ff077e24 */ /* 0x004fe400080e06ff */
[----:B-1----:R-:W-:Y:S01]  /*00a0*/  IMAD R0, R0, UR6, R3 ;  /* 0x0000000600007c24 */ /* 0x002fe2000f8e0203 */
[----:B------:R-:W0:Y:S01]  /*00b0*/  LDCU.64 UR6, c[0x4][0x168] ;  /* 0x01002d00ff0677ac */ /* 0x000e220008000a00 */
[----:B------:R-:W1:Y:S03]  /*00c0*/  LDC.64 R2, c[0x4][R2] ;  /* 0x0100000002027b82 */ /* 0x000e660000000a00 */
[----:B------:R2:W-:Y:S01]  /*00d0*/  STL [R1], R0 ;  /* 0x0000000001007387 */ /* 0x0005e20000100800 */
[----:B0-----:R-:W-:Y:S01]  /*00e0*/  IMAD.U32 R4, RZ, RZ, UR6 ;  /* 0x00000006ff047e24 */ /* 0x001fe2000f8e00ff */
[----:B--2---:R-:W-:-:S07]  /*00f0*/  MOV R5, UR7 ;  /* 0x0000000700057c02 */ /* 0x004fce0008000f00 */
[----:B------:R-:W-:-:S07]  /*0100*/  LEPC R20, `(.L_x_1) ;  /* 0x000000001014794e */ /* 0x000fce0000000000 */
[----:B-1----:R-:W-:Y:S05]  /*0110*/  CALL.ABS.NOINC R2 ;  /* 0x0000000002007343 */ /* 0x002fea0003c00000 */
.L_x_1:
[----:B------:R-:W-:Y:S05]  /*0120*/  EXIT ;  /* 0x000000000000794d */ /* 0x000fea0003800000 */
.L_x_2:
        /* <DEDUP_REMOVED lines=13> */
.L_x_4:


//--------------------- .nv.global.init           --------------------------
	.section	.nv.global.init,"aw",@progbits
.nv.global.init:
	.type		$str$1,@object
	.size		$str$1,(.L_45 - $str$1)
$str$1:
        /*0000*/ 	.byte	0x25, 0x64, 0x0a, 0x00
.L_45:


//--------------------- .nv.shared.reserved.0     --------------------------
	.section	.nv.shared.reserved.0,"aw",@nobits
	.weak		__nv_reservedSMEM_offset_0_alias
	.size		__nv_reservedSMEM_offset_0_alias, 0, 64
	.other		__nv_reservedSMEM_offset_0_alias,@"STO_CUDA_RESERVED_SHARED STV_DEFAULT"
__nv_reservedSMEM_offset_0_alias:
	.zero		0
	.zero		64


//--------------------- .nv.global                --------------------------
	.section	.nv.global,"aw",@nobits
.nv.global:
	.type		_ZN34_INTERNAL_e9cd6a2f_4_k_cu_4697d5ba6thrust24THRUST_300001_SM_1000_NS12placeholders2_8E,@object
	.size		_ZN34_INTERNAL_e9cd6a2f_4_k_cu_4697d5ba6thrust24THRUST_300001_SM_1000_NS12placeholders2_8E,(_ZN34_INTERNAL_e9cd6a2f_4_k_cu_4697d5ba4cuda3std3__436_GLOBAL__N__e9cd6a2f_4_k_cu_4697d5ba6ignoreE - _ZN34_INTERNAL_e9cd6a2f_4_k_cu_4697d5ba6thrust24THRUST_300001_SM_1000_NS12placeholders2_8E)
_ZN34_INTERNAL_e9cd6a2f_4_k_cu_4697d5ba6thrust24THRUST_300001_SM_1000_NS12placeholders2_8E:
	.zero		1
	.type		_ZN34_INTERNAL_e9cd6a2f_4_k_cu_4697d5ba4cuda3std3__436_GLOBAL__N__e9cd6a2f_4_k_cu_4697d5ba6ignoreE,@object
	.size		_ZN34_INTERNAL_e9cd6a2f_4_k_cu_4697d5ba4cuda3std3__436_GLOBAL__N__e9cd6a2f_4_k_cu_4697d5ba6ignoreE,(_ZN34_INTERNAL_e9cd6a2f_4_k_cu_4697d5ba4cuda3std6ranges3__45__cpo4dataE - _ZN34_INTERNAL_e9cd6a2f_4_k_cu_4697d5ba4cuda3std3__436_GLOBAL__N__e9cd6a2f_4_k_cu_4697d5ba6ignoreE)
_ZN34_INTERNAL_e9cd6a2f_4_k_cu_4697d5ba4cuda3std3__436_GLOBAL__N__e9cd6a2f_4_k_cu_4697d5ba6ignoreE:
	.zero		1
	.type		_ZN34_INTERNAL_e9cd6a2f_4_k_cu_4697d5ba4cuda3std6ranges3__45__cpo4dataE,@object
	.size		_ZN34_INTERNAL_e9cd6a2f_4_k_cu_4697d5ba4cuda3std6ranges3__45__cpo4dataE,(_ZN34_INTERNAL_e9cd6a2f_4_k_cu_4697d5ba6thrust24THRUST_300001_SM_1000_NS6system3cpp3parE - _ZN34_INTERNAL_e9cd6a2f_4_k_cu_4697d5ba4cuda3std6ranges3__45__cpo4dataE)
_ZN34_INTERNAL_e9cd6a2f_4_k_cu_4697d5ba4cuda3std6ranges3__45__cpo4dataE:
	.zero		1
	.type		_ZN34_INTERNAL_e9cd6a2f_4_k_cu_4697d5ba6thrust24THRUST_300001_SM_1000_NS6system3cpp3parE,@object
	.size		_ZN34_INTERNAL_e9cd6a2f_4_k_cu_4697d5ba6thrust24THRUST_300001_SM_1000_NS6system3cpp3parE,(_ZN34_INTERNAL_e9cd6a2f_4_k_cu_4697d5ba4cuda3std3__45__cpo5beginE - _ZN34_INTERNAL_e9cd6a2f_4_k_cu_4697d5ba6thrust24THRUST_300001_SM_1000_NS6system3cpp3parE)
_ZN34_INTERNAL_e9cd6a2f_4_k_cu_4697d5ba6thrust24THRUST_300001_SM_1000_NS6system3cpp3parE:
	.zero		1
	.type		_ZN34_INTERNAL_e9cd6a2f_4_k_cu_4697d5ba4cuda3std3__45__cpo5beginE,@object
	.size		_ZN34_INTERNAL_e9cd6a2f_4_k_cu_4697d5ba4cuda3std3__45__cpo5beginE,(_ZN34_INTERNAL_e9cd6a2f_4_k_cu_4697d5ba4cuda3std6ranges3__45__cpo5beginE - _ZN34_INTERNAL_e9cd6a2f_4_k_cu_4697d5ba4cuda3std3__45__cpo5beginE)
_ZN34_INTERNAL_e9cd6a2f_4_k_cu_4697d5ba4cuda3std3__45__cpo5beginE:
	.zero		1
	.type		_ZN34_INTERNAL_e9cd6a2f_4_k_cu_4697d5ba4cuda3std6ranges3__45__cpo5beginE,@object
	.size		_ZN34_INTERNAL_e9cd6a2f_4_k_cu_4697d5ba4cuda3std6ranges3__45__cpo5beginE,(_ZN34_INTERNAL_e9cd6a2f_4_k_cu_4697d5ba6thrust24THRUST_300001_SM_1000_NS6deviceE - _ZN34_INTERNAL_e9cd6a2f_4_k_cu_4697d5ba4cuda3std6ranges3__45__cpo5beginE)
_ZN34_INTERNAL_e9cd6a2f_4_k_cu_4697d5ba4cuda3std6ranges3__45__cpo5beginE:
	.zero		1
	.type		_ZN34_INTERNAL_e9cd6a2f_4_k_cu_4697d5ba6thrust24THRUST_300001_SM_1000_NS6deviceE,@object
	.size		_ZN34_INTERNAL_e9cd6a2f_4_k_cu_4697d5ba6thrust24THRUST_300001_SM_1000_NS6deviceE,(_ZN34_INTERNAL_e9cd6a2f_4_k_cu_4697d5ba4cuda3std3__47nulloptE - _ZN34_INTERNAL_e9cd6a2f_4_k_cu_4697d5ba6thrust24THRUST_300001_SM_1000_NS6deviceE)
_ZN34_INTERNAL_e9cd6a2f_4_k_cu_4697d5ba6thrust24THRUST_300001_SM_1000_NS6deviceE:
	.zero		1
	.type		_ZN34_INTERNAL_e9cd6a2f_4_k_cu_4697d5ba4cuda3std3__47nulloptE,@object
	.size		_ZN34_INTERNAL_e9cd6a2f_4_k_cu_4697d5ba4cuda3std3__47nulloptE,(_ZN34_INTERNAL_e9cd6a2f_4_k_cu_4697d5ba4cuda3std6ranges3__45__cpo8distanceE - _ZN34_INTERNAL_e9cd6a2f_4_k_cu_4697d5ba4cuda3std3__47nulloptE)
_ZN34_INTERNAL_e9cd6a2f_4_k_cu_4697d5ba4cuda3std3__47nulloptE:
	.zero		1
	.type		_ZN34_INTERNAL_e9cd6a2f_4_k_cu_4697d5ba4cuda3std6ranges3__45__cpo8distanceE,@object
	.size		_ZN34_INTERNAL_e9cd6a2f_4_k_cu_4697d5ba4cuda3std6ranges3__45__cpo8distanceE,(_ZN34_INTERNAL_e9cd6a2f_4_k_cu_4697d5ba6thrust24THRUST_300001_SM_1000_NS12placeholders2_4E - _ZN34_INTERNAL_e9cd6a2f_4_k_cu_4697d5ba4cuda3std6ranges3__45__cpo8distanceE)
_ZN34_INTERNAL_e9cd6a2f_4_k_cu_4697d5ba4cuda3std6ranges3__45__cpo8distanceE:
	.zero		1
	.type		_ZN34_INTERNAL_e9cd6a2f_4_k_cu_4697d5ba6thrust24THRUST_300001_SM_1000_NS12placeholders2_4E,@object
	.size		_ZN34_INTERNAL_e9cd6a2f_4_k_cu_4697d5ba6thrust24THRUST_300001_SM_1000_NS12placeholders2_4E,(_ZN34_INTERNAL_e9cd6a2f_4_k_cu_4697d5ba4cuda3std3__45__cpo6rbeginE - _ZN34_INTERNAL_e9cd6a2f_4_k_cu_4697d5ba6thrust24THRUST_300001_SM_1000_NS12placeholders2_4E)
_ZN34_INTERNAL_e9cd6a2f_4_k_cu_4697d5ba6thrust24THRUST_300001_SM_1000_NS12placeholders2_4E:
	.zero		1
	.type		_ZN34_INTERNAL_e9cd6a2f_4_k_cu_4697d5ba4cuda3std3__45__cpo6rbeginE,@object
	.size		_ZN34_INTERNAL_e9cd6a2f_4_k_cu_4697d5ba4cuda3std3__45__cpo6rbeginE,(_ZN34_INTERNAL_e9cd6a2f_4_k_cu_4697d5ba4cuda3std6ranges3__45__cpo7advanceE - _ZN34_INTERNAL_e9cd6a2f_4_k_cu_4697d5ba4cuda3std3__45__cpo6rbeginE)
_ZN34_INTERNAL_e9cd6a2f_4_k_cu_4697d5ba4cuda3std3__45__cpo6rbeginE:
	.zero		1
	.type		_ZN34_INTERNAL_e9cd6a2f_4_k_cu_4697d5ba4cuda3std6ranges3__45__cpo7advanceE,@object
	.size		_ZN34_INTERNAL_e9cd6a2f_4_k_cu_4697d5ba4cuda3std6ranges3__45__cpo7advanceE,(_ZN34_INTERNAL_e9cd6a2f_4_k_cu_4697d5ba6thrust24THRUST_300001_SM_1000_NS12placeholders3_10E - _ZN34_INTERNAL_e9cd6a2f_4_k_cu_4697d5ba4cuda3std6ranges3__45__cpo7advanceE)
_ZN34_INTERNAL_e9cd6a2f_4_k_cu_4697d5ba4cuda3std6ranges3__45__cpo7advanceE:
	.zero		1
	.type		_ZN34_INTERNAL_e9cd6a2f_4_k_cu_4697d5ba6thrust24THRUST_300001_SM_1000_NS12placeholders3_10E,@object
	.size		_ZN34_INTERNAL_e9cd6a2f_4_k_cu_4697d5ba6thrust24THRUST_300001_SM_1000_NS12placeholders3_10E,(_ZN34_INTERNAL_e9cd6a2f_4_k_cu_4697d5ba4cuda3std3__48in_placeE - _ZN34_INTERNAL_e9cd6a2f_4_k_cu_4697d5ba6thrust24THRUST_300001_SM_1000_NS12placeholders3_10E)
_ZN34_INTERNAL_e9cd6a2f_4_k_cu_4697d5ba6thrust24THRUST_300001_SM_1000_NS12placeholders3_10E:
	.zero		1
	.type		_ZN34_INTERNAL_e9cd6a2f_4_k_cu_4697d5ba4cuda3std3__48in_placeE,@object
	.size		_ZN34_INTERNAL_e9cd6a2f_4_k_cu_4697d5ba4cuda3std3__48in_placeE,(_ZN34_INTERNAL_e9cd6a2f_4_k_cu_4697d5ba4cuda3std6ranges3__45__cpo4sizeE - _ZN34_INTERNAL_e9cd6a2f_4_k_cu_4697d5ba4cuda3std3__48in_placeE)
_ZN34_INTERNAL_e9cd6a2f_4_k_cu_4697d5ba4cuda3std3__48in_placeE:
	.zero		1
	.type		_ZN34_INTERNAL_e9cd6a2f_4_k_cu_4697d5ba4cuda3std6ranges3__45__cpo4sizeE,@object
	.size		_ZN34_INTERNAL_e9cd6a2f_4_k_cu_4697d5ba4cuda3std6ranges3__45__cpo4sizeE,(_ZN34_INTERNAL_e9cd6a2f_4_k_cu_4697d5ba6thrust24THRUST_300001_SM_1000_NS12placeholders2_2E - _ZN34_INTERNAL_e9cd6a2f_4_k_cu_4697d5ba4cuda3std6ranges3__45__cpo4sizeE)
_ZN34_INTERNAL_e9cd6a2f_4_k_cu_4697d5ba4cuda3std6ranges3__45__cpo4sizeE:
	.zero		1
	.type		_ZN34_INTERNAL_e9cd6a2f_4_k_cu_4697d5ba6thrust24THRUST_300001_SM_1000_NS12placeholders2_2E,@object
	.size		_ZN34_INTERNAL_e9cd6a2f_4_k_cu_4697d5ba6thrust24THRUST_300001_SM_1000_NS12placeholders2_2E,(_ZN34_INTERNAL_e9cd6a2f_4_k_cu_4697d5ba4cuda3std3__45__cpo6cbeginE - _ZN34_INTERNAL_e9cd6a2f_4_k_cu_4697d5ba6thrust24THRUST_300001_SM_1000_NS12placeholders2_2E)
_ZN34_INTERNAL_e9cd6a2f_4_k_cu_4697d5ba6thrust24THRUST_300001_SM_1000_NS12placeholders2_2E:
	.zero		1
	.type		_ZN34_INTERNAL_e9cd6a2f_4_k_cu_4697d5ba4cuda3std3__45__cpo6cbeginE,@object
	.size		_ZN34_INTERNAL_e9cd6a2f_4_k_cu_4697d5ba4cuda3std3__45__cpo6cbeginE,(_ZN34_INTERNAL_e9cd6a2f_4_k_cu_4697d5ba4cuda3std6ranges3__45__cpo6cbeginE - _ZN34_INTERNAL_e9cd6a2f_4_k_cu_4697d5ba4cuda3std3__45__cpo6cbeginE)
_ZN34_INTERNAL_e9cd6a2f_4_k_cu_4697d5ba4cuda3std3__45__cpo6cbeginE:
	.zero		1
	.type		_ZN34_INTERNAL_e9cd6a2f_4_k_cu_4697d5ba4cuda3std6ranges3__45__cpo6cbeginE,@object
	.size		_ZN34_INTERNAL_e9cd6a2f_4_k_cu_4697d5ba4cuda3std6ranges3__45__cpo6cbeginE,(_ZN34_INTERNAL_e9cd6a2f_4_k_cu_4697d5ba6thrust24THRUST_300001_SM_1000_NS12placeholders2_6E - _ZN34_INTERNAL_e9cd6a2f_4_k_cu_4697d5ba4cuda3std6ranges3__45__cpo6cbeginE)
_ZN34_INTERNAL_e9cd6a2f_4_k_cu_4697d5ba4cuda3std6ranges3__45__cpo6cbeginE:
	.zero		1
	.type		_ZN34_INTERNAL_e9cd6a2f_4_k_cu_4697d5ba6thrust24THRUST_300001_SM_1000_NS12placeholders2_6E,@object
	.size		_ZN34_INTERNAL_e9cd6a2f_4_k_cu_4697d5ba6thrust24THRUST_300001_SM_1000_NS12placeholders2_6E,(_ZN34_INTERNAL_e9cd6a2f_4_k_cu_4697d5ba4cuda3std3__45__cpo7crbeginE - _ZN34_INTERNAL_e9cd6a2f_4_k_cu_4697d5ba6thrust24THRUST_300001_SM_1000_NS12placeholders2_6E)
_ZN34_INTERNAL_e9cd6a2f_4_k_cu_4697d5ba6thrust24THRUST_300001_SM_1000_NS12placeholders2_6E:
	.zero		1
	.type		_ZN34_INTERNAL_e9cd6a2f_4_k_cu_4697d5ba4cuda3std3__45__cpo7crbeginE,@object
	.size		_ZN34_INTERNAL_e9cd6a2f_4_k_cu_4697d5ba4cuda3std3__45__cpo7crbeginE,(_ZN34_INTERNAL_e9cd6a2f_4_k_cu_4697d5ba4cuda3std6ranges3__45__cpo4nextE - _ZN34_INTERNAL_e9cd6a2f_4_k_cu_4697d5ba4cuda3std3__45__cpo7crbeginE)
_ZN34_INTERNAL_e9cd6a2f_4_k_cu_4697d5ba4cuda3std3__45__cpo7crbeginE:
	.zero		1
	.type		_ZN34_INTERNAL_e9cd6a2f_4_k_cu_4697d5ba4cuda3std6ranges3__45__cpo4nextE,@object
	.size		_ZN34_INTERNAL_e9cd6a2f_4_k_cu_4697d5ba4cuda3std6ranges3__45__cpo4nextE,(_ZN34_INTERNAL_e9cd6a2f_4_k_cu_4697d5ba4cuda3std6ranges3__45__cpo4swapE - _ZN34_INTERNAL_e9cd6a2f_4_k_cu_4697d5ba4cuda3std6ranges3__45__cpo4nextE)
_ZN34_INTERNAL_e9cd6a2f_4_k_cu_4697d5ba4cuda3std6ranges3__45__cpo4nextE:
	.zero		1
	.type		_ZN34_INTERNAL_e9cd6a2f_4_k_cu_4697d5ba4cuda3std6ranges3__45__cpo4swapE,@object
	.size		_ZN34_INTERNAL_e9cd6a2f_4_k_cu_4697d5ba4cuda3std6ranges3__45__cpo4swapE,(_ZN34_INTERNAL_e9cd6a2f_4_k_cu_4697d5ba6thrust24THRUST_300001_SM_1000_NS8cuda_cub10par_nosyncE - _ZN34_INTERNAL_e9cd6a2f_4_k_cu_4697d5ba4cuda3std6ranges3__45__cpo4swapE)
_ZN34_INTERNAL_e9cd6a2f_4_k_cu_4697d5ba4cuda3std6ranges3__45__cpo4swapE:
	.zero		1
	.type		_ZN34_INTERNAL_e9cd6a2f_4_k_cu_4697d5ba6thrust24THRUST_300001_SM_1000_NS8cuda_cub10par_nosyncE,@object
	.size		_ZN34_INTERNAL_e9cd6a2f_4_k_cu_4697d5ba6thrust24THRUST_300001_SM_1000_NS8cuda_cub10par_nosyncE,(_ZN34_INTERNAL_e9cd6a2f_4_k_cu_4697d5ba6thrust24THRUST_300001_SM_1000_NS3seqE - _ZN34_INTERNAL_e9cd6a2f_4_k_cu_4697d5ba6thrust24THRUST_300001_SM_1000_NS8cuda_cub10par_nosyncE)
_ZN34_INTERNAL_e9cd6a2f_4_k_cu_4697d5ba6thrust24THRUST_300001_SM_1000_NS8cuda_cub10par_nosyncE:
	.zero		1
	.type		_ZN34_INTERNAL_e9cd6a2f_4_k_cu_4697d5ba6thrust24THRUST_300001_SM_1000_NS3seqE,@object
	.size		_ZN34_INTERNAL_e9cd6a2f_4_k_cu_4697d5ba6thrust24THRUST_300001_SM_1000_NS3seqE,(_ZN34_INTERNAL_e9cd6a2f_4_k_cu_4697d5ba4cuda3std3__420unreachable_sentinelE - _ZN34_INTERNAL_e9cd6a2f_4_k_cu_4697d5ba6thrust24THRUST_300001_SM_1000_NS3seqE)
_ZN34_INTERNAL_e9cd6a2f_4_k_cu_4697d5ba6thrust24THRUST_300001_SM_1000_NS3seqE:
	.zero		1
	.type		_ZN34_INTERNAL_e9cd6a2f_4_k_cu_4697d5ba4cuda3std3__420unreachable_sentinelE,@object
	.size		_ZN34_INTERNAL_e9cd6a2f_4_k_cu_4697d5ba4cuda3std3__420unreachable_sentinelE,(_ZN34_INTERNAL_e9cd6a2f_4_k_cu_4697d5ba4cuda3std6ranges3__45__cpo5ssizeE - _ZN34_INTERNAL_e9cd6a2f_4_k_cu_4697d5ba4cuda3std3__420unreachable_sentinelE)
_ZN34_INTERNAL_e9cd6a2f_4_k_cu_4697d5ba4cuda3std3__420unreachable_sentinelE:
	.zero		1
	.type		_ZN34_INTERNAL_e9cd6a2f_4_k_cu_4697d5ba4cuda3std6ranges3__45__cpo5ssizeE,@object
	.size		_ZN34_INTERNAL_e9cd6a2f_4_k_cu_4697d5ba4cuda3std6ranges3__45__cpo5ssizeE,(_ZN34_INTERNAL_e9cd6a2f_4_k_cu_4697d5ba6thrust24THRUST_300001_SM_1000_NS12placeholders2_3E - _ZN34_INTERNAL_e9cd6a2f_4_k_cu_4697d5ba4cuda3std6ranges3__45__cpo5ssizeE)
_ZN34_INTERNAL_e9cd6a2f_4_k_cu_4697d5ba4cuda3std6ranges3__45__cpo5ssizeE:
	.zero		1
	.type		_ZN34_INTERNAL_e9cd6a2f_4_k_cu_4697d5ba6thrust24THRUST_300001_SM_1000_NS12placeholders2_3E,@object
	.size		_ZN34_INTERNAL_e9cd6a2f_4_k_cu_4697d5ba6thrust24THRUST_300001_SM_1000_NS12placeholders2_3E,(_ZN34_INTERNAL_e9cd6a2f_4_k_cu_4697d5ba4cuda3std3__45__cpo4cendE - _ZN34_INTERNAL_e9cd6a2f_4_k_cu_4697d5ba6thrust24THRUST_300001_SM_1000_NS12placeholders2_3E)
_ZN34_INTERNAL_e9cd6a2f_4_k_cu_4697d5ba6thrust24THRUST_300001_SM_1000_NS12placeholders2_3E:
	.zero		1
	.type		_ZN34_INTERNAL_e9cd6a2f_4_k_cu_4697d5ba4cuda3std3__45__cpo4cendE,@object
	.size		_ZN34_INTERNAL_e9cd6a2f_4_k_cu_4697d5ba4cuda3std3__45__cpo4cendE,(_ZN34_INTERNAL_e9cd6a2f_4_k_cu_4697d5ba4cuda3std6ranges3__45__cpo4cendE - _ZN34_INTERNAL_e9cd6a2f_4_k_cu_4697d5ba4cuda3std3__45__cpo4cendE)
_ZN34_INTERNAL_e9cd6a2f_4_k_cu_4697d5ba4cuda3std3__45__cpo4cendE:
	.zero		1
	.type		_ZN34_INTERNAL_e9cd6a2f_4_k_cu_4697d5ba4cuda3std6ranges3__45__cpo4cendE,@object
	.size		_ZN34_INTERNAL_e9cd6a2f_4_k_cu_4697d5ba4cuda3std6ranges3__45__cpo4cendE,(_ZN34_INTERNAL_e9cd6a2f_4_k_cu_4697d5ba6thrust24THRUST_300001_SM_1000_NS12placeholders2_7E - _ZN34_INTERNAL_e9cd6a2f_4_k_cu_4697d5ba4cuda3std6ranges3__45__cpo4cendE)
_ZN34_INTERNAL_e9cd6a2f_4_k_cu_4697d5ba4cuda3std6ranges3__45__cpo4cendE:
	.zero		1
	.type		_ZN34_INTERNAL_e9cd6a2f_4_k_cu_4697d5ba6thrust24THRUST_300001_SM_1000_NS12placeholders2_7E,@object
	.size		_ZN34_INTERNAL_e9cd6a2f_4_k_cu_4697d5ba6thrust24THRUST_300001_SM_1000_NS12placeholders2_7E,(_ZN34_INTERNAL_e9cd6a2f_4_k_cu_4697d5ba4cuda3std3__45__cpo5crendE - _ZN34_INTERNAL_e9cd6a2f_4_k_cu_4697d5ba6thrust24THRUST_300001_SM_1000_NS12placeholders2_7E)
_ZN34_INTERNAL_e9cd6a2f_4_k_cu_4697d5ba6thrust24THRUST_300001_SM_1000_NS12placeholders2_7E:
	.zero		1
	.type		_ZN34_INTERNAL_e9cd6a2f_4_k_cu_4697d5ba4cuda3std3__45__cpo5crendE,@object
	.size		_ZN34_INTERNAL_e9cd6a2f_4_k_cu_4697d5ba4cuda3std3__45__cpo5crendE,(_ZN34_INTERNAL_e9cd6a2f_4_k_cu_4697d5ba4cuda3std6ranges3__45__cpo4prevE - _ZN34_INTERNAL_e9cd6a2f_4_k_cu_4697d5ba4cuda3std3__45__cpo5crendE)
_ZN34_INTERNAL_e9cd6a2f_4_k_cu_4697d5ba4cuda3std3__45__cpo5crendE:
	.zero		1
	.type		_ZN34_INTERNAL_e9cd6a2f_4_k_cu_4697d5ba4cuda3std6ranges3__45__cpo4prevE,@object
	.size		_ZN34_INTERNAL_e9cd6a2f_4_k_cu_4697d5ba4cuda3std6ranges3__45__cpo4prevE,(_ZN34_INTERNAL_e9cd6a2f_4_k_cu_4697d5ba4cuda3std6ranges3__45__cpo9iter_moveE - _ZN34_INTERNAL_e9cd6a2f_4_k_cu_4697d5ba4cuda3std6ranges3__45__cpo4prevE)
_ZN34_INTERNAL_e9cd6a2f_4_k_cu_4697d5ba4cuda3std6ranges3__45__cpo4prevE:
	.zero		1
	.type		_ZN34_INTERNAL_e9cd6a2f_4_k_cu_4697d5ba4cuda3std6ranges3__45__cpo9iter_moveE,@object
	.size		_ZN34_INTERNAL_e9cd6a2f_4_k_cu_4697d5ba4cuda3std6ranges3__45__cpo9iter_moveE,(_ZN34_INTERNAL_e9cd6a2f_4_k_cu_4697d5ba6thrust24THRUST_300001_SM_1000_NS6system6detail10sequential3seqE - _ZN34_INTERNAL_e9cd6a2f_4_k_cu_4697d5ba4cuda3std6ranges3__45__cpo9iter_moveE)
_ZN34_INTERNAL_e9cd6a2f_4_k_cu_4697d5ba4cuda3std6ranges3__45__cpo9iter_moveE:
	.zero		1
	.type		_ZN34_INTERNAL_e9cd6a2f_4_k_cu_4697d5ba6thrust24THRUST_300001_SM_1000_NS6system6detail10sequential3seqE,@object
	.size		_ZN34_INTERNAL_e9cd6a2f_4_k_cu_4697d5ba6thrust24THRUST_300001_SM_1000_NS6system6detail10sequential3seqE,(_ZN34_INTERNAL_e9cd6a2f_4_k_cu_4697d5ba6thrust24THRUST_300001_SM_1000_NS12placeholders2_9E - _ZN34_INTERNAL_e9cd6a2f_4_k_cu_4697d5ba6thrust24THRUST_300001_SM_1000_NS6system6detail10sequential3seqE)
_ZN34_INTERNAL_e9cd6a2f_4_k_cu_4697d5ba6thrust24THRUST_300001_SM_1000_NS6system6detail10sequential3seqE:
	.zero		1
	.type		_ZN34_INTERNAL_e9cd6a2f_4_k_cu_4697d5ba6thrust24THRUST_300001_SM_1000_NS12placeholders2_9E,@object
	.size		_ZN34_INTERNAL_e9cd6a2f_4_k_cu_4697d5ba6thrust24THRUST_300001_SM_1000_NS12placeholders2_9E,(_ZN34_INTERNAL_e9cd6a2f_4_k_cu_4697d5ba4cuda3std3__419piecewise_constructE - _ZN34_INTERNAL_e9cd6a2f_4_k_cu_4697d5ba6thrust24THRUST_300001_SM_1000_NS12placeholders2_9E)
_ZN34_INTERNAL_e9cd6a2f_4_k_cu_4697d5ba6thrust24THRUST_300001_SM_1000_NS12placeholders2_9E:
	.zero		1
	.type		_ZN34_INTERNAL_e9cd6a2f_4_k_cu_4697d5ba4cuda3std3__419piecewise_constructE,@object
	.size		_ZN34_INTERNAL_e9cd6a2f_4_k_cu_4697d5ba4cuda3std3__419piecewise_constructE,(_ZN34_INTERNAL_e9cd6a2f_4_k_cu_4697d5ba4cuda3std6ranges3__45__cpo5cdataE - _ZN34_INTERNAL_e9cd6a2f_4_k_cu_4697d5ba4cuda3std3__419piecewise_constructE)
_ZN34_INTERNAL_e9cd6a2f_4_k_cu_4697d5ba4cuda3std3__419piecewise_constructE:
	.zero		1
	.type		_ZN34_INTERNAL_e9cd6a2f_4_k_cu_4697d5ba4cuda3std6ranges3__45__cpo5cdataE,@object
	.size		_ZN34_INTERNAL_e9cd6a2f_4_k_cu_4697d5ba4cuda3std6ranges3__45__cpo5cdataE,(_ZN34_INTERNAL_e9cd6a2f_4_k_cu_4697d5ba6thrust24THRUST_300001_SM_1000_NS12placeholders2_1E - _ZN34_INTERNAL_e9cd6a2f_4_k_cu_4697d5ba4cuda3std6ranges3__45__cpo5cdataE)
_ZN34_INTERNAL_e9cd6a2f_4_k_cu_4697d5ba4cuda3std6ranges3__45__cpo5cdataE:
	.zero		1
	.type		_ZN34_INTERNAL_e9cd6a2f_4_k_cu_4697d5ba6thrust24THRUST_300001_SM_1000_NS12placeholders2_1E,@object
	.size		_ZN34_INTERNAL_e9cd6a2f_4_k_cu_4697d5ba6thrust24THRUST_300001_SM_1000_NS12placeholders2_1E,(_ZN34_INTERNAL_e9cd6a2f_4_k_cu_4697d5ba4cuda3std3__45__cpo3endE - _ZN34_INTERNAL_e9cd6a2f_4_k_cu_4697d5ba6thrust24THRUST_300001_SM_1000_NS12placeholders2_1E)
_ZN34_INTERNAL_e9cd6a2f_4_k_cu_4697d5ba6thrust24THRUST_300001_SM_1000_NS12placeholders2_1E:
	.zero		1
	.type		_ZN34_INTERNAL_e9cd6a2f_4_k_cu_4697d5ba4cuda3std3__45__cpo3endE,@object
	.size		_ZN34_INTERNAL_e9cd6a2f_4_k_cu_4697d5ba4cuda3std3__45__cpo3endE,(_ZN34_INTERNAL_e9cd6a2f_4_k_cu_4697d5ba4cuda3std6ranges3__45__cpo3endE - _ZN34_INTERNAL_e9cd6a2f_4_k_cu_4697d5ba4cuda3std3__45__cpo3endE)
_ZN34_INTERNAL_e9cd6a2f_4_k_cu_4697d5ba4cuda3std3__45__cpo3endE:
	.zero		1
	.type		_ZN34_INTERNAL_e9cd6a2f_4_k_cu_4697d5ba4cuda3std6ranges3__45__cpo3endE,@object
	.size		_ZN34_INTERNAL_e9cd6a2f_4_k_cu_4697d5ba4cuda3std6ranges3__45__cpo3endE,(_ZN34_INTERNAL_e9cd6a2f_4_k_cu_4697d5ba6thrust24THRUST_300001_SM_1000_NS12placeholders2_5E - _ZN34_INTERNAL_e9cd6a2f_4_k_cu_4697d5ba4cuda3std6ranges3__45__cpo3endE)
_ZN34_INTERNAL_e9cd6a2f_4_k_cu_4697d5ba4cuda3std6ranges3__45__cpo3endE:
	.zero		1
	.type		_ZN34_INTERNAL_e9cd6a2f_4_k_cu_4697d5ba6thrust24THRUST_300001_SM_1000_NS12placeholders2_5E,@object
	.size		_ZN34_INTERNAL_e9cd6a2f_4_k_cu_4697d5ba6thrust24THRUST_300001_SM_1000_NS12placeholders2_5E,(_ZN34_INTERNAL_e9cd6a2f_4_k_cu_4697d5ba4cuda3std3__45__cpo4rendE - _ZN34_INTERNAL_e9cd6a2f_4_k_cu_4697d5ba6thrust24THRUST_300001_SM_1000_NS12placeholders2_5E)
_ZN34_INTERNAL_e9cd6a2f_4_k_cu_4697d5ba6thrust24THRUST_300001_SM_1000_NS12placeholders2_5E:
	.zero		1
	.type		_ZN34_INTERNAL_e9cd6a2f_4_k_cu_4697d5ba4cuda3std3__45__cpo4rendE,@object
	.size		_ZN34_INTERNAL_e9cd6a2f_4_k_cu_4697d5ba4cuda3std3__45__cpo4rendE,(_ZN34_INTERNAL_e9cd6a2f_4_k_cu_4697d5ba4cuda3std6ranges3__45__cpo9iter_swapE - _ZN34_INTERNAL_e9cd6a2f_4_k_cu_4697d5ba4cuda3std3__45__cpo4rendE)
_ZN34_INTERNAL_e9cd6a2f_4_k_cu_4697d5ba4cuda3std3__45__cpo4rendE:
	.zero		1
	.type		_ZN34_INTERNAL_e9cd6a2f_4_k_cu_4697d5ba4cuda3std6ranges3__45__cpo9iter_swapE,@object
	.size		_ZN34_INTERNAL_e9cd6a2f_4_k_cu_4697d5ba4cuda3std6ranges3__45__cpo9iter_swapE,(_ZN34_INTERNAL_e9cd6a2f_4_k_cu_4697d5ba4cuda3std3__48unexpectE - _ZN34_INTERNAL_e9cd6a2f_4_k_cu_4697d5ba4cuda3std6ranges3__45__cpo9iter_swapE)
_ZN34_INTERNAL_e9cd6a2f_4_k_cu_4697d5ba4cuda3std6ranges3__45__cpo9iter_swapE:
	.zero		1
	.type		_ZN34_INTERNAL_e9cd6a2f_4_k_cu_4697d5ba4cuda3std3__48unexpectE,@object
	.size		_ZN34_INTERNAL_e9cd6a2f_4_k_cu_4697d5ba4cuda3std3__48unexpectE,(_ZN34_INTERNAL_e9cd6a2f_4_k_cu_4697d5ba6thrust24THRUST_300001_SM_1000_NS8cuda_cub3parE - _ZN34_INTERNAL_e9cd6a2f_4_k_cu_4697d5ba4cuda3std3__48unexpectE)
_ZN34_INTERNAL_e9cd6a2f_4_k_cu_4697d5ba4cuda3std3__48unexpectE:
	.zero		1
	.type		_ZN34_INTERNAL_e9cd6a2f_4_k_cu_4697d5ba6thrust24THRUST_300001_SM_1000_NS8cuda_cub3parE,@object
	.size		_ZN34_INTERNAL_e9cd6a2f_4_k_cu_4697d5ba6thrust24THRUST_300001_SM_1000_NS8cuda_cub3parE,(.L_29 - _ZN34_INTERNAL_e9cd6a2f_4_k_cu_4697d5ba6thrust24THRUST_300001_SM_1000_NS8cuda_cub3parE)
_ZN34_INTERNAL_e9cd6a2f_4_k_cu_4697d5ba6thrust24THRUST_300001_SM_1000_NS8cuda_cub3parE:
	.zero		1
.L_29:


//--------------------- .nv.constant0._ZN3cub18CUB_300001_SM_10006detail11EmptyKernelIvEEvv --------------------------
	.section	.nv.constant0._ZN3cub18CUB_300001_SM_10006detail11EmptyKernelIvEEvv,"a",@progbits
	.sectionflags	@""
	.align	4
.nv.constant0._ZN3cub18CUB_300001_SM_10006detail11EmptyKernelIvEEvv:
	.zero		896


//--------------------- .nv.constant0._Z7kernel2v --------------------------
	.section	.nv.constant0._Z7kernel2v,"a",@progbits
	.sectionflags	@""
	.align	4
.nv.constant0._Z7kernel2v:
	.zero		896


//--------------------- SYMBOLS --------------------------

	.type		.nv.reservedSmem.offset0,@object
	.size		.nv.reservedSmem.offset0,0x4
	.type		vprintf,@function
